//
// Generated by NVIDIA NVVM Compiler
//
// Compiler Build ID: CL-36424714
// Cuda compilation tools, release 13.0, V13.0.88
// Based on NVVM 20.0.0
//

.version 9.0
.target sm_100
.address_size 64

	// .globl	_Z17sum_matrix_on_gpuPiS_S_ii

.visible .entry _Z17sum_matrix_on_gpuPiS_S_ii(
	.param .u64 .ptr .align 1 _Z17sum_matrix_on_gpuPiS_S_ii_param_0,
	.param .u64 .ptr .align 1 _Z17sum_matrix_on_gpuPiS_S_ii_param_1,
	.param .u64 .ptr .align 1 _Z17sum_matrix_on_gpuPiS_S_ii_param_2,
	.param .u32 _Z17sum_matrix_on_gpuPiS_S_ii_param_3,
	.param .u32 _Z17sum_matrix_on_gpuPiS_S_ii_param_4
)
{
	.reg .pred 	%p<4>;
	.reg .b32 	%r<17>;
	.reg .b64 	%rd<11>;

	ld.param.u64 	%rd1, [_Z17sum_matrix_on_gpuPiS_S_ii_param_0];
	ld.param.u64 	%rd2, [_Z17sum_matrix_on_gpuPiS_S_ii_param_1];
	ld.param.u64 	%rd3, [_Z17sum_matrix_on_gpuPiS_S_ii_param_2];
	ld.param.u32 	%r2, [_Z17sum_matrix_on_gpuPiS_S_ii_param_3];
	ld.param.u32 	%r3, [_Z17sum_matrix_on_gpuPiS_S_ii_param_4];
	mov.u32 	%r5, %tid.x;
	mov.u32 	%r6, %ctaid.x;
	mov.u32 	%r7, %ntid.x;
	mad.lo.s32 	%r8, %r6, %r7, %r5;
	mov.u32 	%r9, %tid.y;
	mov.u32 	%r10, %ctaid.y;
	mov.u32 	%r11, %ntid.y;
	mad.lo.s32 	%r12, %r10, %r11, %r9;
	mad.lo.s32 	%r1, %r2, %r12, %r8;
	setp.ge.u32 	%p1, %r8, %r2;
	setp.ge.u32 	%p2, %r12, %r3;
	or.pred  	%p3, %p1, %p2;
	@%p3 bra 	$L__BB0_2;
	cvta.to.global.u64 	%rd4, %rd1;
	cvta.to.global.u64 	%rd5, %rd2;
	cvta.to.global.u64 	%rd6, %rd3;
	mul.wide.u32 	%rd7, %r1, 4;
	add.s64 	%rd8, %rd4, %rd7;
	ld.global.u32 	%r14, [%rd8];
	add.s64 	%rd9, %rd5, %rd7;
	ld.global.u32 	%r15, [%rd9];
	add.s32 	%r16, %r15, %r14;
	add.s64 	%rd10, %rd6, %rd7;
	st.global.u32 	[%rd10], %r16;
$L__BB0_2:
	ret;

}


// ===== COMPILED SASS (sm_100) =====

	.target	sm_100

	.elftype	@"ET_EXEC"


//--------------------- .note.nv.tkinfo           --------------------------
	.section	.note.nv.tkinfo,"",@"SHT_NOTE"
	.sectionflags	@"SHF_NOTE_NV_TKINFO"
	.tkinfo
        /*0018*/ 	.word	0x00000002
        /*0030*/ 	.string	""
        /*0030*/ 	.string	"ptxas"
        /*0030*/ 	.string	"Cuda compilation tools, release 13.0, V13.0.88"
        /*0030*/ 	.string	"Build cuda_13.0.r13.0/compiler.36424714_0"
        /*0030*/ 	.string	"-arch sm_100 -m 64 "



//--------------------- .note.nv.cuinfo           --------------------------
	.section	.note.nv.cuinfo,"",@"SHT_NOTE"
	.sectionflags	@"SHF_NOTE_NV_CUINFO"
        /*0018*/ 	.short	0x0002
        /*001a*/ 	.short	0x0064
        /*001c*/ 	.short	0x0082
	.zero		2


//--------------------- .nv.info                  --------------------------
	.section	.nv.info,"",@"SHT_CUDA_INFO"
	.align	4


	//----- nvinfo : EIATTR_REGCOUNT
	.align		4
        /*0000*/ 	.byte	0x04, 0x2f
        /*0002*/ 	.short	(.L_1 - .L_0)
	.align		4
.L_0:
        /*0004*/ 	.word	index@(_Z17sum_matrix_on_gpuPiS_S_ii)
        /*0008*/ 	.word	0x0000000c


	//----- nvinfo : EIATTR_FRAME_SIZE
	.align		4
.L_1:
        /*000c*/ 	.byte	0x04, 0x11
        /*000e*/ 	.short	(.L_3 - .L_2)
	.align		4
.L_2:
        /*0010*/ 	.word	index@(_Z17sum_matrix_on_gpuPiS_S_ii)
        /*0014*/ 	.word	0x00000000


	//----- nvinfo : EIATTR_MIN_STACK_SIZE
	.align		4
.L_3:
        /*0018*/ 	.byte	0x04, 0x12
        /*001a*/ 	.short	(.L_5 - .L_4)
	.align		4
.L_4:
        /*001c*/ 	.word	index@(_Z17sum_matrix_on_gpuPiS_S_ii)
        /*0020*/ 	.word	0x00000000
.L_5:


//--------------------- .nv.compat                --------------------------
	.section	.nv.compat,"",@"SHT_CUDA_COMPAT_INFO"
	.align	4
        /*0000*/ 	.byte	0x02, 0x09, 0x00, 0x00, 0x02, 0x02, 0x01, 0x00, 0x02, 0x05, 0x05, 0x00, 0x03, 0x07, 0x01, 0x01
        /*0010*/ 	.byte	0x02, 0x03, 0x00, 0x00, 0x02, 0x06, 0x01, 0x00, 0x04, 0x0b, 0x08, 0x00, 0x09, 0x00, 0x00, 0x00
        /*0020*/ 	.byte	0x00, 0x00, 0x00, 0x00


//--------------------- .nv.info._Z17sum_matrix_on_gpuPiS_S_ii --------------------------
	.section	.nv.info._Z17sum_matrix_on_gpuPiS_S_ii,"",@"SHT_CUDA_INFO"
	.sectionflags	@""
	.align	4


	//----- nvinfo : EIATTR_CUDA_API_VERSION
	.align		4
        /*0000*/ 	.byte	0x04, 0x37
        /*0002*/ 	.short	(.L_7 - .L_6)
.L_6:
        /*0004*/ 	.word	0x00000082


	//----- nvinfo : EIATTR_KPARAM_INFO
	.align		4
.L_7:
        /*0008*/ 	.byte	0x04, 0x17
        /*000a*/ 	.short	(.L_9 - .L_8)
.L_8:
        /*000c*/ 	.word	0x00000000
        /*0010*/ 	.short	0x0004
        /*0012*/ 	.short	0x001c
        /*0014*/ 	.byte	0x00, 0xf0, 0x11, 0x00


	//----- nvinfo : EIATTR_KPARAM_INFO
	.align		4
.L_9:
        /*0018*/ 	.byte	0x04, 0x17
        /*001a*/ 	.short	(.L_11 - .L_10)
.L_10:
        /*001c*/ 	.word	0x00000000
        /*0020*/ 	.short	0x0003
        /*0022*/ 	.short	0x0018
        /*0024*/ 	.byte	0x00, 0xf0, 0x11, 0x00


	//----- nvinfo : EIATTR_KPARAM_INFO
	.align		4
.L_11:
        /*0028*/ 	.byte	0x04, 0x17
        /*002a*/ 	.short	(.L_13 - .L_12)
.L_12:
        /*002c*/ 	.word	0x00000000
        /*0030*/ 	.short	0x0002
        /*0032*/ 	.short	0x0010
        /*0034*/ 	.byte	0x00, 0xf5, 0x21, 0x00


	//----- nvinfo : EIATTR_KPARAM_INFO
	.align		4
.L_13:
        /*0038*/ 	.byte	0x04, 0x17
        /*003a*/ 	.short	(.L_15 - .L_14)
.L_14:
        /*003c*/ 	.word	0x00000000
        /*0040*/ 	.short	0x0001
        /*0042*/ 	.short	0x0008
        /*0044*/ 	.byte	0x00, 0xf5, 0x21, 0x00


	//----- nvinfo : EIATTR_KPARAM_INFO
	.align		4
.L_15:
        /*0048*/ 	.byte	0x04, 0x17
        /*004a*/ 	.short	(.L_17 - .L_16)
.L_16:
        /*004c*/ 	.word	0x00000000
        /*0050*/ 	.short	0x0000
        /*0052*/ 	.short	0x0000
        /*0054*/ 	.byte	0x00, 0xf5, 0x21, 0x00


	//----- nvinfo : EIATTR_SPARSE_MMA_MASK
	.align		4
.L_17:
        /*0058*/ 	.byte	0x03, 0x50
        /*005a*/ 	.short	0x0000


	//----- nvinfo : EIATTR_MAXREG_COUNT
	.align		4
        /*005c*/ 	.byte	0x03, 0x1b
        /*005e*/ 	.short	0x00ff


	//----- nvinfo : EIATTR_MERCURY_ISA_VERSION
	.align		4
        /*0060*/ 	.byte	0x03, 0x5f
        /*0062*/ 	.short	0x0101


	//----- nvinfo : EIATTR_VRC_CTA_INIT_COUNT
	.align		4
        /*0064*/ 	.byte	0x02, 0x4a
	.zero		1
	.zero		1


	//----- nvinfo : EIATTR_EXIT_INSTR_OFFSETS
	.align		4
        /*0068*/ 	.byte	0x04, 0x1c
        /*006a*/ 	.short	(.L_19 - .L_18)


	//   ....[0]....
.L_18:
        /*006c*/ 	.word	0x000000d0


	//   ....[1]....
        /*0070*/ 	.word	0x00000190


	//----- nvinfo : EIATTR_CBANK_PARAM_SIZE
	.align		4
.L_19:
        /*0074*/ 	.byte	0x03, 0x19
        /*0076*/ 	.short	0x0020


	//----- nvinfo : EIATTR_PARAM_CBANK
	.align		4
        /*0078*/ 	.byte	0x04, 0x0a
        /*007a*/ 	.short	(.L_21 - .L_20)
	.align		4
.L_20:
        /*007c*/ 	.word	index@(.nv.constant0._Z17sum_matrix_on_gpuPiS_S_ii)
        /*0080*/ 	.short	0x0380
        /*0082*/ 	.short	0x0020


	//----- nvinfo : EIATTR_SW_WAR
	.align		4
.L_21:
        /*0084*/ 	.byte	0x04, 0x36
        /*0086*/ 	.short	(.L_23 - .L_22)
.L_22:
        /*0088*/ 	.word	0x00000008
.L_23:


//--------------------- .nv.callgraph             --------------------------
	.section	.nv.callgraph,"",@"SHT_CUDA_CALLGRAPH"
	.align	4
	.sectionentsize	8
	.align		4
        /*0000*/ 	.word	0x00000000
	.align		4
        /*0004*/ 	.word	0xffffffff
	.align		4
        /*0008*/ 	.word	0x00000000
	.align		4
        /*000c*/ 	.word	0xfffffffe
	.align		4
        /*0010*/ 	.word	0x00000000
	.align		4
        /*0014*/ 	.word	0xfffffffd
	.align		4
        /*0018*/ 	.word	0x00000000
	.align		4
        /*001c*/ 	.word	0xfffffffc


//--------------------- .text._Z17sum_matrix_on_gpuPiS_S_ii --------------------------
	.section	.text._Z17sum_matrix_on_gpuPiS_S_ii,"ax",@progbits
	.align	128
        .global         _Z17sum_matrix_on_gpuPiS_S_ii
        .type           _Z17sum_matrix_on_gpuPiS_S_ii,@function
        .size           _Z17sum_matrix_on_gpuPiS_S_ii,(.L_x_1 - _Z17sum_matrix_on_gpuPiS_S_ii)
        .other          _Z17sum_matrix_on_gpuPiS_S_ii,@"STO_CUDA_ENTRY STV_DEFAULT"
_Z17sum_matrix_on_gpuPiS_S_ii:
.text._Z17sum_matrix_on_gpuPiS_S_ii:
[----:B------:R-:W-:Y:S01]  /*0000*/  LDC R1, c[0x0][0x37c] ;  /* 0x0000df00ff017b82 */ /* 0x000fe20000000800 */
[----:B------:R-:W0:Y:S07]  /*0010*/  S2R R3, SR_TID.Y ;  /* 0x0000000000037919 */ /* 0x000e2e0000002200 */
[----:B------:R-:W1:Y:S01]  /*0020*/  LDC R5, c[0x0][0x360] ;  /* 0x0000d800ff057b82 */ /* 0x000e620000000800 */
[----:B------:R-:W2:Y:S01]  /*0030*/  LDCU.64 UR6, c[0x0][0x398] ;  /* 0x00007300ff0677ac */ /* 0x000ea20008000a00 */
[----:B------:R-:W1:Y:S06]  /*0040*/  S2R R0, SR_TID.X ;  /* 0x0000000000007919 */ /* 0x000e6c0000002100 */
[----:B------:R-:W0:Y:S08]  /*0050*/  S2UR UR5, SR_CTAID.Y ;  /* 0x00000000000579c3 */ /* 0x000e300000002600 */
[----:B------:R-:W0:Y:S08]  /*0060*/  LDC R2, c[0x0][0x364] ;  /* 0x0000d900ff027b82 */ /* 0x000e300000000800 */
[----:B------:R-:W1:Y:S01]  /*0070*/  S2UR UR4, SR_CTAID.X ;  /* 0x00000000000479c3 */ /* 0x000e620000002500 */
[----:B0-----:R-:W-:-:S05]  /*0080*/  IMAD R3, R2, UR5, R3 ;  /* 0x0000000502037c24 */ /* 0x001fca000f8e0203 */
[----:B--2---:R-:W-:Y:S01]  /*0090*/  ISETP.GE.U32.AND P0, PT, R3, UR7, PT ;  /* 0x0000000703007c0c */ /* 0x004fe2000bf06070 */
[----:B-1----:R-:W-:-:S04]  /*00a0*/  IMAD R0, R5, UR4, R0 ;  /* 0x0000000405007c24 */ /* 0x002fc8000f8e0200 */
[----:B------:R-:W-:Y:S01]  /*00b0*/  IMAD R9, R3, UR6, R0 ;  /* 0x0000000603097c24 */ /* 0x000fe2000f8e0200 */
[----:B------:R-:W-:-:S13]  /*00c0*/  ISETP.GE.U32.OR P0, PT, R0, UR6, P0 ;  /* 0x0000000600007c0c */ /* 0x000fda0008706470 */
[----:B------:R-:W-:Y:S05]  /*00d0*/  @P0 EXIT ;  /* 0x000000000000094d */ /* 0x000fea0003800000 */
[----:B------:R-:W0:Y:S01]  /*00e0*/  LDC.64 R2, c[0x0][0x380] ;  /* 0x0000e000ff027b82 */ /* 0x000e220000000a00 */
[----:B------:R-:W1:Y:S07]  /*00f0*/  LDCU.64 UR4, c[0x0][0x358] ;  /* 0x00006b00ff0477ac */ /* 0x000e6e0008000a00 */
[----:B------:R-:W2:Y:S08]  /*0100*/  LDC.64 R4, c[0x0][0x388] ;  /* 0x0000e200ff047b82 */ /* 0x000eb00000000a00 */
[----:B------:R-:W3:Y:S01]  /*0110*/  LDC.64 R6, c[0x0][0x390] ;  /* 0x0000e400ff067b82 */ /* 0x000ee20000000a00 */
[----:B0-----:R-:W-:-:S06]  /*0120*/  IMAD.WIDE.U32 R2, R9, 0x4, R2 ;  /* 0x0000000409027825 */ /* 0x001fcc00078e0002 */
[----:B-1----:R-:W4:Y:S01]  /*0130*/  LDG.E R2, desc[UR4][R2.64] ;  /* 0x0000000402027981 */ /* 0x002f22000c1e1900 */
[----:B--2---:R-:W-:-:S06]  /*0140*/  IMAD.WIDE.U32 R4, R9, 0x4, R4 ;  /* 0x0000000409047825 */ /* 0x004fcc00078e0004 */
[----:B------:R-:W4:Y:S01]  /*0150*/  LDG.E R5, desc[UR4][R4.64] ;  /* 0x0000000404057981 */ /* 0x000f22000c1e1900 */
[----:B---3--:R-:W-:Y:S01]  /*0160*/  IMAD.WIDE.U32 R6, R9, 0x4, R6 ;  /* 0x0000000409067825 */ /* 0x008fe200078e0006 */
[----:B----4-:R-:W-:-:S05]  /*0170*/  IADD3 R9, PT, PT, R2, R5, RZ ;  /* 0x0000000502097210 */ /* 0x010fca0007ffe0ff */
[----:B------:R-:W-:Y:S01]  /*0180*/  STG.E desc[UR4][R6.64], R9 ;  /* 0x0000000906007986 */ /* 0x000fe2000c101904 */
[----:B------:R-:W-:Y:S05]  /*0190*/  EXIT ;  /* 0x000000000000794d */ /* 0x000fea0003800000 */
.L_x_0:
[----:B------:R-:W-:-:S00]  /*01a0*/  BRA `(.L_x_0) ;  /* 0xfffffffc00fc7947 */ /* 0x000fc0000383ffff */
[----:B------:R-:W-:-:S00]  /*01b0*/  NOP ;  /* 0x0000000000007918 */ /* 0x000fc00000000000 */
        /* <DEDUP_REMOVED lines=12> */
.L_x_1:


//--------------------- .nv.shared.reserved.0     --------------------------
	.section	.nv.shared.reserved.0,"aw",@nobits
	.weak		__nv_reservedSMEM_offset_0_alias
	.size		__nv_reservedSMEM_offset_0_alias, 0, 64
	.other		__nv_reservedSMEM_offset_0_alias,@"STO_CUDA_RESERVED_SHARED STV_DEFAULT"
__nv_reservedSMEM_offset_0_alias:
	.zero		0
	.zero		64


//--------------------- .nv.constant0._Z17sum_matrix_on_gpuPiS_S_ii --------------------------
	.section	.nv.constant0._Z17sum_matrix_on_gpuPiS_S_ii,"a",@progbits
	.sectionflags	@""
	.align	4
.nv.constant0._Z17sum_matrix_on_gpuPiS_S_ii:
	.zero		928


//--------------------- SYMBOLS --------------------------

	.type		.nv.reservedSmem.offset0,@object
	.size		.nv.reservedSmem.offset0,0x4
